//
// Generated by NVIDIA NVVM Compiler
//
// Compiler Build ID: CL-36424714
// Cuda compilation tools, release 13.0, V13.0.88
// Based on NVVM 20.0.0
//

.version 9.0
.target sm_100
.address_size 64

	// .globl	_Z15matrixTransposePKfPfii

.visible .entry _Z15matrixTransposePKfPfii(
	.param .u64 .ptr .align 1 _Z15matrixTransposePKfPfii_param_0,
	.param .u64 .ptr .align 1 _Z15matrixTransposePKfPfii_param_1,
	.param .u32 _Z15matrixTransposePKfPfii_param_2,
	.param .u32 _Z15matrixTransposePKfPfii_param_3
)
{
	.reg .pred 	%p<4>;
	.reg .b32 	%r<13>;
	.reg .b32 	%f<2>;
	.reg .b64 	%rd<9>;

	ld.param.u64 	%rd1, [_Z15matrixTransposePKfPfii_param_0];
	ld.param.u64 	%rd2, [_Z15matrixTransposePKfPfii_param_1];
	ld.param.u32 	%r3, [_Z15matrixTransposePKfPfii_param_2];
	ld.param.u32 	%r4, [_Z15matrixTransposePKfPfii_param_3];
	mov.u32 	%r5, %ctaid.x;
	mov.u32 	%r6, %ntid.x;
	mov.u32 	%r7, %tid.x;
	mad.lo.s32 	%r1, %r5, %r6, %r7;
	mov.u32 	%r8, %ctaid.y;
	mov.u32 	%r9, %ntid.y;
	mov.u32 	%r10, %tid.y;
	mad.lo.s32 	%r2, %r8, %r9, %r10;
	setp.ge.s32 	%p1, %r2, %r3;
	setp.ge.s32 	%p2, %r1, %r4;
	or.pred  	%p3, %p1, %p2;
	@%p3 bra 	$L__BB0_2;
	cvta.to.global.u64 	%rd3, %rd1;
	cvta.to.global.u64 	%rd4, %rd2;
	mad.lo.s32 	%r11, %r4, %r2, %r1;
	mad.lo.s32 	%r12, %r3, %r1, %r2;
	mul.wide.s32 	%rd5, %r11, 4;
	add.s64 	%rd6, %rd3, %rd5;
	ld.global.f32 	%f1, [%rd6];
	mul.wide.s32 	%rd7, %r12, 4;
	add.s64 	%rd8, %rd4, %rd7;
	st.global.f32 	[%rd8], %f1;
$L__BB0_2:
	ret;

}


// ===== COMPILED SASS (sm_100) =====

	.target	sm_100

	.elftype	@"ET_EXEC"


//--------------------- .note.nv.tkinfo           --------------------------
	.section	.note.nv.tkinfo,"",@"SHT_NOTE"
	.sectionflags	@"SHF_NOTE_NV_TKINFO"
	.tkinfo
        /*0018*/ 	.word	0x00000002
        /*0030*/ 	.string	""
        /*0030*/ 	.string	"ptxas"
        /*0030*/ 	.string	"Cuda compilation tools, release 13.0, V13.0.88"
        /*0030*/ 	.string	"Build cuda_13.0.r13.0/compiler.36424714_0"
        /*0030*/ 	.string	"-arch sm_100 -m 64 "



//--------------------- .note.nv.cuinfo           --------------------------
	.section	.note.nv.cuinfo,"",@"SHT_NOTE"
	.sectionflags	@"SHF_NOTE_NV_CUINFO"
        /*0018*/ 	.short	0x0002
        /*001a*/ 	.short	0x0064
        /*001c*/ 	.short	0x0082
	.zero		2


//--------------------- .nv.info                  --------------------------
	.section	.nv.info,"",@"SHT_CUDA_INFO"
	.align	4


	//----- nvinfo : EIATTR_REGCOUNT
	.align		4
        /*0000*/ 	.byte	0x04, 0x2f
        /*0002*/ 	.short	(.L_1 - .L_0)
	.align		4
.L_0:
        /*0004*/ 	.word	index@(_Z15matrixTransposePKfPfii)
        /*0008*/ 	.word	0x0000000a


	//----- nvinfo : EIATTR_FRAME_SIZE
	.align		4
.L_1:
        /*000c*/ 	.byte	0x04, 0x11
        /*000e*/ 	.short	(.L_3 - .L_2)
	.align		4
.L_2:
        /*0010*/ 	.word	index@(_Z15matrixTransposePKfPfii)
        /*0014*/ 	.word	0x00000000


	//----- nvinfo : EIATTR_MIN_STACK_SIZE
	.align		4
.L_3:
        /*0018*/ 	.byte	0x04, 0x12
        /*001a*/ 	.short	(.L_5 - .L_4)
	.align		4
.L_4:
        /*001c*/ 	.word	index@(_Z15matrixTransposePKfPfii)
        /*0020*/ 	.word	0x00000000
.L_5:


//--------------------- .nv.compat                --------------------------
	.section	.nv.compat,"",@"SHT_CUDA_COMPAT_INFO"
	.align	4
        /*0000*/ 	.byte	0x02, 0x09, 0x00, 0x00, 0x02, 0x02, 0x01, 0x00, 0x02, 0x05, 0x05, 0x00, 0x03, 0x07, 0x01, 0x01
        /*0010*/ 	.byte	0x02, 0x03, 0x00, 0x00, 0x02, 0x06, 0x01, 0x00, 0x04, 0x0b, 0x08, 0x00, 0x09, 0x00, 0x00, 0x00
        /*0020*/ 	.byte	0x00, 0x00, 0x00, 0x00


//--------------------- .nv.info._Z15matrixTransposePKfPfii --------------------------
	.section	.nv.info._Z15matrixTransposePKfPfii,"",@"SHT_CUDA_INFO"
	.sectionflags	@""
	.align	4


	//----- nvinfo : EIATTR_CUDA_API_VERSION
	.align		4
        /*0000*/ 	.byte	0x04, 0x37
        /*0002*/ 	.short	(.L_7 - .L_6)
.L_6:
        /*0004*/ 	.word	0x00000082


	//----- nvinfo : EIATTR_KPARAM_INFO
	.align		4
.L_7:
        /*0008*/ 	.byte	0x04, 0x17
        /*000a*/ 	.short	(.L_9 - .L_8)
.L_8:
        /*000c*/ 	.word	0x00000000
        /*0010*/ 	.short	0x0003
        /*0012*/ 	.short	0x0014
        /*0014*/ 	.byte	0x00, 0xf0, 0x11, 0x00


	//----- nvinfo : EIATTR_KPARAM_INFO
	.align		4
.L_9:
        /*0018*/ 	.byte	0x04, 0x17
        /*001a*/ 	.short	(.L_11 - .L_10)
.L_10:
        /*001c*/ 	.word	0x00000000
        /*0020*/ 	.short	0x0002
        /*0022*/ 	.short	0x0010
        /*0024*/ 	.byte	0x00, 0xf0, 0x11, 0x00


	//----- nvinfo : EIATTR_KPARAM_INFO
	.align		4
.L_11:
        /*0028*/ 	.byte	0x04, 0x17
        /*002a*/ 	.short	(.L_13 - .L_12)
.L_12:
        /*002c*/ 	.word	0x00000000
        /*0030*/ 	.short	0x0001
        /*0032*/ 	.short	0x0008
        /*0034*/ 	.byte	0x00, 0xf5, 0x21, 0x00


	//----- nvinfo : EIATTR_KPARAM_INFO
	.align		4
.L_13:
        /*0038*/ 	.byte	0x04, 0x17
        /*003a*/ 	.short	(.L_15 - .L_14)
.L_14:
        /*003c*/ 	.word	0x00000000
        /*0040*/ 	.short	0x0000
        /*0042*/ 	.short	0x0000
        /*0044*/ 	.byte	0x00, 0xf5, 0x21, 0x00


	//----- nvinfo : EIATTR_SPARSE_MMA_MASK
	.align		4
.L_15:
        /*0048*/ 	.byte	0x03, 0x50
        /*004a*/ 	.short	0x0000


	//----- nvinfo : EIATTR_MAXREG_COUNT
	.align		4
        /*004c*/ 	.byte	0x03, 0x1b
        /*004e*/ 	.short	0x00ff


	//----- nvinfo : EIATTR_MERCURY_ISA_VERSION
	.align		4
        /*0050*/ 	.byte	0x03, 0x5f
        /*0052*/ 	.short	0x0101


	//----- nvinfo : EIATTR_VRC_CTA_INIT_COUNT
	.align		4
        /*0054*/ 	.byte	0x02, 0x4a
	.zero		1
	.zero		1


	//----- nvinfo : EIATTR_EXIT_INSTR_OFFSETS
	.align		4
        /*0058*/ 	.byte	0x04, 0x1c
        /*005a*/ 	.short	(.L_17 - .L_16)


	//   ....[0]....
.L_16:
        /*005c*/ 	.word	0x000000c0


	//   ....[1]....
        /*0060*/ 	.word	0x00000160


	//----- nvinfo : EIATTR_CBANK_PARAM_SIZE
	.align		4
.L_17:
        /*0064*/ 	.byte	0x03, 0x19
        /*0066*/ 	.short	0x0018


	//----- nvinfo : EIATTR_PARAM_CBANK
	.align		4
        /*0068*/ 	.byte	0x04, 0x0a
        /*006a*/ 	.short	(.L_19 - .L_18)
	.align		4
.L_18:
        /*006c*/ 	.word	index@(.nv.constant0._Z15matrixTransposePKfPfii)
        /*0070*/ 	.short	0x0380
        /*0072*/ 	.short	0x0018


	//----- nvinfo : EIATTR_SW_WAR
	.align		4
.L_19:
        /*0074*/ 	.byte	0x04, 0x36
        /*0076*/ 	.short	(.L_21 - .L_20)
.L_20:
        /*0078*/ 	.word	0x00000008
.L_21:


//--------------------- .nv.callgraph             --------------------------
	.section	.nv.callgraph,"",@"SHT_CUDA_CALLGRAPH"
	.align	4
	.sectionentsize	8
	.align		4
        /*0000*/ 	.word	0x00000000
	.align		4
        /*0004*/ 	.word	0xffffffff
	.align		4
        /*0008*/ 	.word	0x00000000
	.align		4
        /*000c*/ 	.word	0xfffffffe
	.align		4
        /*0010*/ 	.word	0x00000000
	.align		4
        /*0014*/ 	.word	0xfffffffd
	.align		4
        /*0018*/ 	.word	0x00000000
	.align		4
        /*001c*/ 	.word	0xfffffffc


//--------------------- .text._Z15matrixTransposePKfPfii --------------------------
	.section	.text._Z15matrixTransposePKfPfii,"ax",@progbits
	.align	128
        .global         _Z15matrixTransposePKfPfii
        .type           _Z15matrixTransposePKfPfii,@function
        .size           _Z15matrixTransposePKfPfii,(.L_x_1 - _Z15matrixTransposePKfPfii)
        .other          _Z15matrixTransposePKfPfii,@"STO_CUDA_ENTRY STV_DEFAULT"
_Z15matrixTransposePKfPfii:
.text._Z15matrixTransposePKfPfii:
[----:B------:R-:W-:Y:S01]  /*0000*/  LDC R1, c[0x0][0x37c] ;  /* 0x0000df00ff017b82 */ /* 0x000fe20000000800 */
[----:B------:R-:W0:Y:S07]  /*0010*/  S2R R3, SR_TID.X ;  /* 0x0000000000037919 */ /* 0x000e2e0000002100 */
[----:B------:R-:W0:Y:S01]  /*0020*/  S2UR UR4, SR_CTAID.X ;  /* 0x00000000000479c3 */ /* 0x000e220000002500 */
[----:B------:R-:W1:Y:S01]  /*0030*/  LDCU.64 UR6, c[0x0][0x390] ;  /* 0x00007200ff0677ac */ /* 0x000e620008000a00 */
[----:B------:R-:W2:Y:S06]  /*0040*/  S2R R2, SR_TID.Y ;  /* 0x0000000000027919 */ /* 0x000eac0000002200 */
[----:B------:R-:W0:Y:S08]  /*0050*/  LDC R0, c[0x0][0x360] ;  /* 0x0000d800ff007b82 */ /* 0x000e300000000800 */
[----:B------:R-:W2:Y:S08]  /*0060*/  S2UR UR5, SR_CTAID.Y ;  /* 0x00000000000579c3 */ /* 0x000eb00000002600 */
[----:B------:R-:W2:Y:S01]  /*0070*/  LDC R7, c[0x0][0x364] ;  /* 0x0000d900ff077b82 */ /* 0x000ea20000000800 */
[----:B0-----:R-:W-:-:S05]  /*0080*/  IMAD R0, R0, UR4, R3 ;  /* 0x0000000400007c24 */ /* 0x001fca000f8e0203 */
[----:B-1----:R-:W-:Y:S01]  /*0090*/  ISETP.GE.AND P0, PT, R0, UR7, PT ;  /* 0x0000000700007c0c */ /* 0x002fe2000bf06270 */
[----:B--2---:R-:W-:-:S05]  /*00a0*/  IMAD R7, R7, UR5, R2 ;  /* 0x0000000507077c24 */ /* 0x004fca000f8e0202 */
[----:B------:R-:W-:-:S13]  /*00b0*/  ISETP.GE.OR P0, PT, R7, UR6, P0 ;  /* 0x0000000607007c0c */ /* 0x000fda0008706670 */
[----:B------:R-:W-:Y:S05]  /*00c0*/  @P0 EXIT ;  /* 0x000000000000094d */ /* 0x000fea0003800000 */
[----:B------:R-:W0:Y:S01]  /*00d0*/  LDC.64 R2, c[0x0][0x380] ;  /* 0x0000e000ff027b82 */ /* 0x000e220000000a00 */
[----:B------:R-:W1:Y:S01]  /*00e0*/  LDCU.64 UR4, c[0x0][0x358] ;  /* 0x00006b00ff0477ac */ /* 0x000e620008000a00 */
[----:B------:R-:W-:-:S04]  /*00f0*/  IMAD R5, R7, UR7, R0 ;  /* 0x0000000707057c24 */ /* 0x000fc8000f8e0200 */
[----:B0-----:R-:W-:Y:S02]  /*0100*/  IMAD.WIDE R2, R5, 0x4, R2 ;  /* 0x0000000405027825 */ /* 0x001fe400078e0202 */
[----:B------:R-:W0:Y:S04]  /*0110*/  LDC.64 R4, c[0x0][0x388] ;  /* 0x0000e200ff047b82 */ /* 0x000e280000000a00 */
[----:B-1----:R-:W2:Y:S01]  /*0120*/  LDG.E R3, desc[UR4][R2.64] ;  /* 0x0000000402037981 */ /* 0x002ea2000c1e1900 */
[----:B------:R-:W-:-:S04]  /*0130*/  IMAD R7, R0, UR6, R7 ;  /* 0x0000000600077c24 */ /* 0x000fc8000f8e0207 */
[----:B0-----:R-:W-:-:S05]  /*0140*/  IMAD.WIDE R4, R7, 0x4, R4 ;  /* 0x0000000407047825 */ /* 0x001fca00078e0204 */
[----:B--2---:R-:W-:Y:S01]  /*0150*/  STG.E desc[UR4][R4.64], R3 ;  /* 0x0000000304007986 */ /* 0x004fe2000c101904 */
[----:B------:R-:W-:Y:S05]  /*0160*/  EXIT ;  /* 0x000000000000794d */ /* 0x000fea0003800000 */
.L_x_0:
[----:B------:R-:W-:-:S00]  /*0170*/  BRA `(.L_x_0) ;  /* 0xfffffffc00fc7947 */ /* 0x000fc0000383ffff */
[----:B------:R-:W-:-:S00]  /*0180*/  NOP ;  /* 0x0000000000007918 */ /* 0x000fc00000000000 */
[----:B------:R-:W-:-:S00]  /*0190*/  NOP ;  /* 0x0000000000007918 */ /* 0x000fc00000000000 */
[----:B------:R-:W-:-:S00]  /*01a0*/  NOP ;  /* 0x0000000000007918 */ /* 0x000fc00000000000 */
[----:B------:R-:W-:-:S00]  /*01b0*/  NOP ;  /* 0x0000000000007918 */ /* 0x000fc00000000000 */
[----:B------:R-:W-:-:S00]  /*01c0*/  NOP ;  /* 0x0000000000007918 */ /* 0x000fc00000000000 */
[----:B------:R-:W-:-:S00]  /*01d0*/  NOP ;  /* 0x0000000000007918 */ /* 0x000fc00000000000 */
[----:B------:R-:W-:-:S00]  /*01e0*/  NOP ;  /* 0x0000000000007918 */ /* 0x000fc00000000000 */
[----:B------:R-:W-:-:S00]  /*01f0*/  NOP ;  /* 0x0000000000007918 */ /* 0x000fc00000000000 */
.L_x_1:


//--------------------- .nv.shared.reserved.0     --------------------------
	.section	.nv.shared.reserved.0,"aw",@nobits
	.weak		__nv_reservedSMEM_offset_0_alias
	.size		__nv_reservedSMEM_offset_0_alias, 0, 64
	.other		__nv_reservedSMEM_offset_0_alias,@"STO_CUDA_RESERVED_SHARED STV_DEFAULT"
__nv_reservedSMEM_offset_0_alias:
	.zero		0
	.zero		64


//--------------------- .nv.constant0._Z15matrixTransposePKfPfii --------------------------
	.section	.nv.constant0._Z15matrixTransposePKfPfii,"a",@progbits
	.sectionflags	@""
	.align	4
.nv.constant0._Z15matrixTransposePKfPfii:
	.zero		920


//--------------------- SYMBOLS --------------------------

	.type		.nv.reservedSmem.offset0,@object
	.size		.nv.reservedSmem.offset0,0x4
